	.headerflags	@"EF_CUDA_TEXMODE_UNIFIED EF_CUDA_64BIT_ADDRESS EF_CUDA_SM86 EF_CUDA_VIRTUAL_SM(EF_CUDA_SM86)"
	.elftype	@"ET_EXEC"


//--------------------- .nv.info                  --------------------------
	.section	.nv.info,"",@"SHT_CUDA_INFO"
	.align	4


	//----- nvinfo : EIATTR_REGCOUNT
	.align		4
        /*0000*/ 	.byte	0x04, 0x2f
        /*0002*/ 	.short	(.L_1 - .L_0)
	.align		4
.L_0:
        /*0004*/ 	.word	index@(triton_poi_fused_addmm_relu_0)
        /*0008*/ 	.word	0x0000000a


	//----- nvinfo : EIATTR_FRAME_SIZE
	.align		4
.L_1:
        /*000c*/ 	.byte	0x04, 0x11
        /*000e*/ 	.short	(.L_3 - .L_2)
	.align		4
.L_2:
        /*0010*/ 	.word	index@(triton_poi_fused_addmm_relu_0)
        /*0014*/ 	.word	0x00000000


	//----- nvinfo : EIATTR_MIN_STACK_SIZE
	.align		4
.L_3:
        /*0018*/ 	.byte	0x04, 0x12
        /*001a*/ 	.short	(.L_5 - .L_4)
	.align		4
.L_4:
        /*001c*/ 	.word	index@(triton_poi_fused_addmm_relu_0)
        /*0020*/ 	.word	0x00000000
.L_5:


//--------------------- .nv.info.triton_poi_fused_addmm_relu_0 --------------------------
	.section	.nv.info.triton_poi_fused_addmm_relu_0,"",@"SHT_CUDA_INFO"
	.sectionflags	@""
	.align	4


	//----- nvinfo : EIATTR_CUDA_API_VERSION
	.align		4
        /*0000*/ 	.byte	0x04, 0x37
        /*0002*/ 	.short	(.L_7 - .L_6)
.L_6:
        /*0004*/ 	.word	0x00000080


	//----- nvinfo : EIATTR_SW2861232_WAR
	.align		4
.L_7:
        /*0008*/ 	.byte	0x01, 0x35
	.zero		2


	//----- nvinfo : EIATTR_PARAM_CBANK
	.align		4
        /*000c*/ 	.byte	0x04, 0x0a
        /*000e*/ 	.short	(.L_9 - .L_8)
	.align		4
.L_8:
        /*0010*/ 	.word	index@(.nv.constant0.triton_poi_fused_addmm_relu_0)
        /*0014*/ 	.short	0x0160
        /*0016*/ 	.short	0x0020


	//----- nvinfo : EIATTR_CBANK_PARAM_SIZE
	.align		4
.L_9:
        /*0018*/ 	.byte	0x03, 0x19
        /*001a*/ 	.short	0x0020


	//----- nvinfo : EIATTR_KPARAM_INFO
	.align		4
        /*001c*/ 	.byte	0x04, 0x17
        /*001e*/ 	.short	(.L_11 - .L_10)
.L_10:
        /*0020*/ 	.word	0x00000000
        /*0024*/ 	.short	0x0003
        /*0026*/ 	.short	0x0018
        /*0028*/ 	.byte	0x00, 0xf4, 0x21, 0x00


	//----- nvinfo : EIATTR_KPARAM_INFO
	.align		4
.L_11:
        /*002c*/ 	.byte	0x04, 0x17
        /*002e*/ 	.short	(.L_13 - .L_12)
.L_12:
        /*0030*/ 	.word	0x00000000
        /*0034*/ 	.short	0x0002
        /*0036*/ 	.short	0x0010
        /*0038*/ 	.byte	0x00, 0xf0, 0x11, 0x00


	//----- nvinfo : EIATTR_KPARAM_INFO
	.align		4
.L_13:
        /*003c*/ 	.byte	0x04, 0x17
        /*003e*/ 	.short	(.L_15 - .L_14)
.L_14:
        /*0040*/ 	.word	0x00000000
        /*0044*/ 	.short	0x0001
        /*0046*/ 	.short	0x0008
        /*0048*/ 	.byte	0x00, 0xf4, 0x21, 0x00


	//----- nvinfo : EIATTR_KPARAM_INFO
	.align		4
.L_15:
        /*004c*/ 	.byte	0x04, 0x17
        /*004e*/ 	.short	(.L_17 - .L_16)
.L_16:
        /*0050*/ 	.word	0x00000000
        /*0054*/ 	.short	0x0000
        /*0056*/ 	.short	0x0000
        /*0058*/ 	.byte	0x00, 0xf4, 0x21, 0x00


	//----- nvinfo : EIATTR_MAXREG_COUNT
	.align		4
.L_17:
        /*005c*/ 	.byte	0x03, 0x1b
        /*005e*/ 	.short	0x00ff


	//----- nvinfo : EIATTR_EXIT_INSTR_OFFSETS
	.align		4
        /*0060*/ 	.byte	0x04, 0x1c
        /*0062*/ 	.short	(.L_19 - .L_18)


	//   ....[0]....
.L_18:
        /*0064*/ 	.word	0x00000100


	//   ....[1]....
        /*0068*/ 	.word	0x00000120


	//----- nvinfo : EIATTR_REQNTID
	.align		4
.L_19:
        /*006c*/ 	.byte	0x04, 0x10
        /*006e*/ 	.short	(.L_21 - .L_20)
.L_20:
        /*0070*/ 	.word	0x00000080
        /*0074*/ 	.word	0x00000001
        /*0078*/ 	.word	0x00000001
.L_21:


//--------------------- .nv.callgraph             --------------------------
	.section	.nv.callgraph,"",@"SHT_CUDA_CALLGRAPH"
	.align	4
	.sectionentsize	8
	.align		4
        /*0000*/ 	.word	0x00000000
	.align		4
        /*0004*/ 	.word	0xffffffff
	.align		4
        /*0008*/ 	.word	0x00000000
	.align		4
        /*000c*/ 	.word	0xfffffffe
	.align		4
        /*0010*/ 	.word	0x00000000
	.align		4
        /*0014*/ 	.word	0xfffffffd
	.align		4
        /*0018*/ 	.word	0x00000000
	.align		4
        /*001c*/ 	.word	0xfffffffc


//--------------------- .nv.rel.action            --------------------------
	.section	.nv.rel.action,"",@"SHT_CUDA_RELOCINFO"
	.align	8
	.sectionentsize	8
        /*0000*/ 	.byte	0x73, 0x00, 0x00, 0x00, 0x00, 0x00, 0x00, 0x00, 0x00, 0x00, 0x00, 0x11, 0x25, 0x00, 0x05, 0x36


//--------------------- .nv.constant0.triton_poi_fused_addmm_relu_0 --------------------------
	.section	.nv.constant0.triton_poi_fused_addmm_relu_0,"a",@progbits
	.sectionflags	@""
	.align	4
.nv.constant0.triton_poi_fused_addmm_relu_0:
	.zero		384


//--------------------- .text.triton_poi_fused_addmm_relu_0 --------------------------
	.section	.text.triton_poi_fused_addmm_relu_0,"ax",@progbits
	.sectioninfo	@"SHI_REGISTERS=10"
	.align	128
        .global         triton_poi_fused_addmm_relu_0
        .type           triton_poi_fused_addmm_relu_0,@function
        .size           triton_poi_fused_addmm_relu_0,(.L_x_1 - triton_poi_fused_addmm_relu_0)
        .other          triton_poi_fused_addmm_relu_0,@"STO_CUDA_ENTRY STV_DEFAULT"
triton_poi_fused_addmm_relu_0:
.text.triton_poi_fused_addmm_relu_0:
[----:B------:R-:W-:Y:S02]  /*0000*/  IMAD.MOV.U32 R1, RZ, RZ, c[0x0][0x28] ;  /* 0x00000a00ff017624 */ /* 0x000fe400078e00ff */
[----:B------:R-:W0:Y:S01]  /*0010*/  S2R R0, SR_TID.X ;  /* 0x0000000000007919 */ /* 0x000e220000002100 */
[----:B------:R-:W-:Y:S01]  /*0020*/  CS2R R6, SRZ ;  /* 0x0000000000067805 */ /* 0x000fe2000001ff00 */
[----:B------:R-:W-:Y:S02]  /*0030*/  ULDC.64 UR4, c[0x0][0x118] ;  /* 0x0000460000047ab9 */ /* 0x000fe40000000a00 */
[----:B------:R-:W1:Y:S01]  /*0040*/  S2R R3, SR_CTAID.X ;  /* 0x0000000000037919 */ /* 0x000e620000002500 */
[----:B0-----:R-:W-:-:S04]  /*0050*/  LOP3.LUT R0, R0, 0x7f, RZ, 0xc0, !PT ;  /* 0x0000007f00007812 */ /* 0x001fc800078ec0ff */
[----:B-1----:R-:W-:Y:S01]  /*0060*/  LEA R0, R3, R0, 0x7 ;  /* 0x0000000003007211 */ /* 0x002fe200078e38ff */
[----:B------:R-:W-:-:S03]  /*0070*/  IMAD.MOV.U32 R3, RZ, RZ, 0x4 ;  /* 0x00000004ff037424 */ /* 0x000fc600078e00ff */
[C---:B------:R-:W-:Y:S01]  /*0080*/  ISETP.GE.AND P1, PT, R0.reuse, 0x180, PT ;  /* 0x000001800000780c */ /* 0x040fe20003f26270 */
[----:B------:R-:W-:-:S04]  /*0090*/  IMAD.WIDE R4, R0, R3, c[0x0][0x168] ;  /* 0x00005a0000047625 */ /* 0x000fc800078e0203 */
[----:B------:R-:W-:-:S08]  /*00a0*/  IMAD.WIDE R2, R0, R3, c[0x0][0x160] ;  /* 0x0000580000027625 */ /* 0x000fd000078e0203 */
[----:B------:R-:W2:Y:S04]  /*00b0*/  @!P1 LDG.E R7, [R4.64] ;  /* 0x0000000404079981 */ /* 0x000ea8000c1e1900 */
[----:B------:R-:W2:Y:S02]  /*00c0*/  @!P1 LDG.E R6, [R2.64] ;  /* 0x0000000402069981 */ /* 0x000ea4000c1e1900 */
[----:B--2---:R-:W-:Y:S01]  /*00d0*/  FADD R0, R7, R6 ;  /* 0x0000000607007221 */ /* 0x004fe20000000000 */
[----:B------:R-:W-:-:S04]  /*00e0*/  FSETP.GEU.AND P0, PT, R6, -R7, PT ;  /* 0x800000070600720b */ /* 0x000fc80003f0e000 */
[----:B------:R-:W-:Y:S01]  /*00f0*/  FSEL R7, R0, RZ, P0 ;  /* 0x000000ff00077208 */ /* 0x000fe20000000000 */
[----:B------:R-:W-:Y:S08]  /*0100*/  @P1 EXIT ;  /* 0x000000000000194d */ /* 0x000ff00003800000 */
[----:B------:R-:W-:Y:S01]  /*0110*/  STG.E [R2.64], R7 ;  /* 0x0000000702007986 */ /* 0x000fe2000c101904 */
[----:B------:R-:W-:Y:S05]  /*0120*/  EXIT ;  /* 0x000000000000794d */ /* 0x000fea0003800000 */
.L_x_0:
[----:B------:R-:W-:-:S00]  /*0130*/  BRA `(.L_x_0) ;  /* 0xfffffff000007947 */ /* 0x000fc0000383ffff */
[----:B------:R-:W-:-:S00]  /*0140*/  NOP ;  /* 0x0000000000007918 */ /* 0x000fc00000000000 */
        /* <DEDUP_REMOVED lines=11> */
.L_x_1:
